//
// Generated by NVIDIA NVVM Compiler
//
// Compiler Build ID: CL-36424714
// Cuda compilation tools, release 13.0, V13.0.88
// Based on NVVM 20.0.0
//

.version 9.0
.target sm_100
.address_size 64

	// .globl	_Z21convolution_2d_kernelPKfPfiiii
.const .align 4 .b8 d_kernel[3844];

.visible .entry _Z21convolution_2d_kernelPKfPfiiii(
	.param .u64 .ptr .align 1 _Z21convolution_2d_kernelPKfPfiiii_param_0,
	.param .u64 .ptr .align 1 _Z21convolution_2d_kernelPKfPfiiii_param_1,
	.param .u32 _Z21convolution_2d_kernelPKfPfiiii_param_2,
	.param .u32 _Z21convolution_2d_kernelPKfPfiiii_param_3,
	.param .u32 _Z21convolution_2d_kernelPKfPfiiii_param_4,
	.param .u32 _Z21convolution_2d_kernelPKfPfiiii_param_5
)
{
	.reg .pred 	%p<15>;
	.reg .b32 	%r<55>;
	.reg .b32 	%f<119>;
	.reg .b64 	%rd<48>;

	ld.param.u64 	%rd9, [_Z21convolution_2d_kernelPKfPfiiii_param_0];
	ld.param.u64 	%rd8, [_Z21convolution_2d_kernelPKfPfiiii_param_1];
	ld.param.u32 	%r26, [_Z21convolution_2d_kernelPKfPfiiii_param_2];
	ld.param.u32 	%r23, [_Z21convolution_2d_kernelPKfPfiiii_param_3];
	ld.param.u32 	%r24, [_Z21convolution_2d_kernelPKfPfiiii_param_4];
	ld.param.u32 	%r25, [_Z21convolution_2d_kernelPKfPfiiii_param_5];
	cvta.to.global.u64 	%rd1, %rd9;
	mov.u32 	%r27, %ntid.x;
	mov.u32 	%r28, %ctaid.x;
	mov.u32 	%r29, %tid.x;
	mad.lo.s32 	%r1, %r27, %r28, %r29;
	mov.u32 	%r30, %ntid.y;
	mov.u32 	%r31, %ctaid.y;
	mov.u32 	%r32, %tid.y;
	mad.lo.s32 	%r33, %r30, %r31, %r32;
	sub.s32 	%r3, %r23, %r25;
	setp.gt.s32 	%p1, %r1, %r3;
	sub.s32 	%r34, %r26, %r24;
	setp.gt.s32 	%p2, %r33, %r34;
	or.pred  	%p3, %p1, %p2;
	@%p3 bra 	$L__BB0_18;
	mov.f32 	%f117, 0f00000000;
	min.s32 	%r36, %r24, %r25;
	setp.lt.s32 	%p4, %r36, 1;
	@%p4 bra 	$L__BB0_17;
	and.b32  	%r4, %r25, 15;
	and.b32  	%r5, %r25, 7;
	add.s32 	%r6, %r5, -1;
	and.b32  	%r7, %r25, 2147483632;
	and.b32  	%r8, %r25, 3;
	neg.s32 	%r9, %r7;
	add.s64 	%rd2, %rd1, 32;
	mov.f32 	%f117, 0f00000000;
	mov.b32 	%r49, 0;
	mov.u64 	%rd37, d_kernel;
$L__BB0_3:
	setp.lt.u32 	%p5, %r25, 16;
	add.s32 	%r39, %r49, %r33;
	mad.lo.s32 	%r11, %r39, %r23, %r1;
	mul.lo.s32 	%r12, %r49, %r25;
	mov.b32 	%r53, 0;
	@%p5 bra 	$L__BB0_6;
	mul.wide.u32 	%rd10, %r12, 4;
	mov.u64 	%rd11, d_kernel;
	add.s64 	%rd12, %rd11, %rd10;
	add.s64 	%rd47, %rd12, 32;
	mov.u32 	%r50, %r11;
	mov.u32 	%r51, %r9;
$L__BB0_5:
	.pragma "nounroll";
	mul.wide.s32 	%rd13, %r50, 4;
	add.s64 	%rd14, %rd2, %rd13;
	ld.global.f32 	%f20, [%rd14+-32];
	ld.const.f32 	%f21, [%rd47+-32];
	fma.rn.f32 	%f22, %f20, %f21, %f117;
	ld.global.f32 	%f23, [%rd14+-28];
	ld.const.f32 	%f24, [%rd47+-28];
	fma.rn.f32 	%f25, %f23, %f24, %f22;
	ld.global.f32 	%f26, [%rd14+-24];
	ld.const.f32 	%f27, [%rd47+-24];
	fma.rn.f32 	%f28, %f26, %f27, %f25;
	ld.global.f32 	%f29, [%rd14+-20];
	ld.const.f32 	%f30, [%rd47+-20];
	fma.rn.f32 	%f31, %f29, %f30, %f28;
	ld.global.f32 	%f32, [%rd14+-16];
	ld.const.f32 	%f33, [%rd47+-16];
	fma.rn.f32 	%f34, %f32, %f33, %f31;
	ld.global.f32 	%f35, [%rd14+-12];
	ld.const.f32 	%f36, [%rd47+-12];
	fma.rn.f32 	%f37, %f35, %f36, %f34;
	ld.global.f32 	%f38, [%rd14+-8];
	ld.const.f32 	%f39, [%rd47+-8];
	fma.rn.f32 	%f40, %f38, %f39, %f37;
	ld.global.f32 	%f41, [%rd14+-4];
	ld.const.f32 	%f42, [%rd47+-4];
	fma.rn.f32 	%f43, %f41, %f42, %f40;
	ld.global.f32 	%f44, [%rd14];
	ld.const.f32 	%f45, [%rd47];
	fma.rn.f32 	%f46, %f44, %f45, %f43;
	ld.global.f32 	%f47, [%rd14+4];
	ld.const.f32 	%f48, [%rd47+4];
	fma.rn.f32 	%f49, %f47, %f48, %f46;
	ld.global.f32 	%f50, [%rd14+8];
	ld.const.f32 	%f51, [%rd47+8];
	fma.rn.f32 	%f52, %f50, %f51, %f49;
	ld.global.f32 	%f53, [%rd14+12];
	ld.const.f32 	%f54, [%rd47+12];
	fma.rn.f32 	%f55, %f53, %f54, %f52;
	ld.global.f32 	%f56, [%rd14+16];
	ld.const.f32 	%f57, [%rd47+16];
	fma.rn.f32 	%f58, %f56, %f57, %f55;
	ld.global.f32 	%f59, [%rd14+20];
	ld.const.f32 	%f60, [%rd47+20];
	fma.rn.f32 	%f61, %f59, %f60, %f58;
	ld.global.f32 	%f62, [%rd14+24];
	ld.const.f32 	%f63, [%rd47+24];
	fma.rn.f32 	%f64, %f62, %f63, %f61;
	ld.global.f32 	%f65, [%rd14+28];
	ld.const.f32 	%f66, [%rd47+28];
	fma.rn.f32 	%f117, %f65, %f66, %f64;
	add.s32 	%r51, %r51, 16;
	add.s32 	%r50, %r50, 16;
	add.s64 	%rd47, %rd47, 64;
	setp.ne.s32 	%p6, %r51, 0;
	mov.u32 	%r53, %r7;
	@%p6 bra 	$L__BB0_5;
$L__BB0_6:
	setp.eq.s32 	%p7, %r4, 0;
	@%p7 bra 	$L__BB0_16;
	add.s32 	%r40, %r4, -1;
	setp.lt.u32 	%p8, %r40, 7;
	@%p8 bra 	$L__BB0_9;
	add.s32 	%r41, %r11, %r53;
	mul.wide.s32 	%rd15, %r41, 4;
	add.s64 	%rd16, %rd1, %rd15;
	ld.global.f32 	%f68, [%rd16];
	add.s32 	%r42, %r53, %r12;
	mul.wide.u32 	%rd17, %r42, 4;
	mov.u64 	%rd18, d_kernel;
	add.s64 	%rd19, %rd18, %rd17;
	ld.const.f32 	%f69, [%rd19];
	fma.rn.f32 	%f70, %f68, %f69, %f117;
	ld.global.f32 	%f71, [%rd16+4];
	cvt.u64.u32 	%rd20, %r12;
	cvt.u64.u32 	%rd21, %r53;
	add.s64 	%rd22, %rd21, %rd20;
	shl.b64 	%rd23, %rd22, 2;
	add.s64 	%rd24, %rd18, %rd23;
	ld.const.f32 	%f72, [%rd24+4];
	fma.rn.f32 	%f73, %f71, %f72, %f70;
	ld.global.f32 	%f74, [%rd16+8];
	ld.const.f32 	%f75, [%rd24+8];
	fma.rn.f32 	%f76, %f74, %f75, %f73;
	ld.global.f32 	%f77, [%rd16+12];
	ld.const.f32 	%f78, [%rd24+12];
	fma.rn.f32 	%f79, %f77, %f78, %f76;
	ld.global.f32 	%f80, [%rd16+16];
	ld.const.f32 	%f81, [%rd24+16];
	fma.rn.f32 	%f82, %f80, %f81, %f79;
	ld.global.f32 	%f83, [%rd16+20];
	ld.const.f32 	%f84, [%rd24+20];
	fma.rn.f32 	%f85, %f83, %f84, %f82;
	ld.global.f32 	%f86, [%rd16+24];
	ld.const.f32 	%f87, [%rd24+24];
	fma.rn.f32 	%f88, %f86, %f87, %f85;
	ld.global.f32 	%f89, [%rd16+28];
	ld.const.f32 	%f90, [%rd24+28];
	fma.rn.f32 	%f117, %f89, %f90, %f88;
	add.s32 	%r53, %r53, 8;
$L__BB0_9:
	setp.eq.s32 	%p9, %r5, 0;
	@%p9 bra 	$L__BB0_16;
	setp.lt.u32 	%p10, %r6, 3;
	@%p10 bra 	$L__BB0_12;
	add.s32 	%r43, %r11, %r53;
	mul.wide.s32 	%rd25, %r43, 4;
	add.s64 	%rd26, %rd1, %rd25;
	ld.global.f32 	%f92, [%rd26];
	add.s32 	%r44, %r53, %r12;
	mul.wide.u32 	%rd27, %r44, 4;
	add.s64 	%rd29, %rd37, %rd27;
	ld.const.f32 	%f93, [%rd29];
	fma.rn.f32 	%f94, %f92, %f93, %f117;
	ld.global.f32 	%f95, [%rd26+4];
	cvt.u64.u32 	%rd30, %r12;
	cvt.u64.u32 	%rd31, %r53;
	add.s64 	%rd32, %rd31, %rd30;
	shl.b64 	%rd33, %rd32, 2;
	add.s64 	%rd34, %rd37, %rd33;
	ld.const.f32 	%f96, [%rd34+4];
	fma.rn.f32 	%f97, %f95, %f96, %f94;
	ld.global.f32 	%f98, [%rd26+8];
	ld.const.f32 	%f99, [%rd34+8];
	fma.rn.f32 	%f100, %f98, %f99, %f97;
	ld.global.f32 	%f101, [%rd26+12];
	ld.const.f32 	%f102, [%rd34+12];
	fma.rn.f32 	%f117, %f101, %f102, %f100;
	add.s32 	%r53, %r53, 4;
$L__BB0_12:
	setp.eq.s32 	%p11, %r8, 0;
	@%p11 bra 	$L__BB0_16;
	setp.eq.s32 	%p12, %r8, 1;
	add.s32 	%r45, %r11, %r53;
	mul.wide.s32 	%rd35, %r45, 4;
	add.s64 	%rd6, %rd1, %rd35;
	ld.global.f32 	%f103, [%rd6];
	add.s32 	%r46, %r53, %r12;
	mul.wide.u32 	%rd36, %r46, 4;
	add.s64 	%rd38, %rd37, %rd36;
	ld.const.f32 	%f104, [%rd38];
	fma.rn.f32 	%f117, %f103, %f104, %f117;
	@%p12 bra 	$L__BB0_16;
	setp.eq.s32 	%p13, %r8, 2;
	ld.global.f32 	%f105, [%rd6+4];
	cvt.u64.u32 	%rd39, %r12;
	cvt.u64.u32 	%rd40, %r53;
	add.s64 	%rd41, %rd40, %rd39;
	shl.b64 	%rd42, %rd41, 2;
	add.s64 	%rd7, %rd37, %rd42;
	ld.const.f32 	%f106, [%rd7+4];
	fma.rn.f32 	%f117, %f105, %f106, %f117;
	@%p13 bra 	$L__BB0_16;
	ld.global.f32 	%f107, [%rd6+8];
	ld.const.f32 	%f108, [%rd7+8];
	fma.rn.f32 	%f117, %f107, %f108, %f117;
$L__BB0_16:
	add.s32 	%r49, %r49, 1;
	setp.ne.s32 	%p14, %r49, %r24;
	@%p14 bra 	$L__BB0_3;
$L__BB0_17:
	mad.lo.s32 	%r47, %r33, %r3, %r33;
	add.s32 	%r48, %r47, %r1;
	cvta.to.global.u64 	%rd44, %rd8;
	mul.wide.s32 	%rd45, %r48, 4;
	add.s64 	%rd46, %rd44, %rd45;
	st.global.f32 	[%rd46], %f117;
$L__BB0_18:
	ret;

}


// ===== COMPILED SASS (sm_100) =====

	.target	sm_100

	.elftype	@"ET_EXEC"


//--------------------- .note.nv.tkinfo           --------------------------
	.section	.note.nv.tkinfo,"",@"SHT_NOTE"
	.sectionflags	@"SHF_NOTE_NV_TKINFO"
	.tkinfo
        /*0018*/ 	.word	0x00000002
        /*0030*/ 	.string	""
        /*0030*/ 	.string	"ptxas"
        /*0030*/ 	.string	"Cuda compilation tools, release 13.0, V13.0.88"
        /*0030*/ 	.string	"Build cuda_13.0.r13.0/compiler.36424714_0"
        /*0030*/ 	.string	"-arch sm_100 -m 64 "



//--------------------- .note.nv.cuinfo           --------------------------
	.section	.note.nv.cuinfo,"",@"SHT_NOTE"
	.sectionflags	@"SHF_NOTE_NV_CUINFO"
        /*0018*/ 	.short	0x0002
        /*001a*/ 	.short	0x0064
        /*001c*/ 	.short	0x0082
	.zero		2


//--------------------- .nv.info                  --------------------------
	.section	.nv.info,"",@"SHT_CUDA_INFO"
	.align	4


	//----- nvinfo : EIATTR_REGCOUNT
	.align		4
        /*0000*/ 	.byte	0x04, 0x2f
        /*0002*/ 	.short	(.L_2 - .L_1)
	.align		4
.L_1:
        /*0004*/ 	.word	index@(_Z21convolution_2d_kernelPKfPfiiii)
        /*0008*/ 	.word	0x0000001f


	//----- nvinfo : EIATTR_FRAME_SIZE
	.align		4
.L_2:
        /*000c*/ 	.byte	0x04, 0x11
        /*000e*/ 	.short	(.L_4 - .L_3)
	.align		4
.L_3:
        /*0010*/ 	.word	index@(_Z21convolution_2d_kernelPKfPfiiii)
        /*0014*/ 	.word	0x00000000


	//----- nvinfo : EIATTR_MIN_STACK_SIZE
	.align		4
.L_4:
        /*0018*/ 	.byte	0x04, 0x12
        /*001a*/ 	.short	(.L_6 - .L_5)
	.align		4
.L_5:
        /*001c*/ 	.word	index@(_Z21convolution_2d_kernelPKfPfiiii)
        /*0020*/ 	.word	0x00000000
.L_6:


//--------------------- .nv.compat                --------------------------
	.section	.nv.compat,"",@"SHT_CUDA_COMPAT_INFO"
	.align	4
        /*0000*/ 	.byte	0x02, 0x09, 0x00, 0x00, 0x02, 0x02, 0x01, 0x00, 0x02, 0x05, 0x05, 0x00, 0x03, 0x07, 0x01, 0x01
        /*0010*/ 	.byte	0x02, 0x03, 0x00, 0x00, 0x02, 0x06, 0x01, 0x00, 0x04, 0x0b, 0x08, 0x00, 0x09, 0x00, 0x00, 0x00
        /*0020*/ 	.byte	0x00, 0x00, 0x00, 0x00


//--------------------- .nv.info._Z21convolution_2d_kernelPKfPfiiii --------------------------
	.section	.nv.info._Z21convolution_2d_kernelPKfPfiiii,"",@"SHT_CUDA_INFO"
	.sectionflags	@""
	.align	4


	//----- nvinfo : EIATTR_CUDA_API_VERSION
	.align		4
        /*0000*/ 	.byte	0x04, 0x37
        /*0002*/ 	.short	(.L_8 - .L_7)
.L_7:
        /*0004*/ 	.word	0x00000082


	//----- nvinfo : EIATTR_KPARAM_INFO
	.align		4
.L_8:
        /*0008*/ 	.byte	0x04, 0x17
        /*000a*/ 	.short	(.L_10 - .L_9)
.L_9:
        /*000c*/ 	.word	0x00000000
        /*0010*/ 	.short	0x0005
        /*0012*/ 	.short	0x001c
        /*0014*/ 	.byte	0x00, 0xf0, 0x11, 0x00


	//----- nvinfo : EIATTR_KPARAM_INFO
	.align		4
.L_10:
        /*0018*/ 	.byte	0x04, 0x17
        /*001a*/ 	.short	(.L_12 - .L_11)
.L_11:
        /*001c*/ 	.word	0x00000000
        /*0020*/ 	.short	0x0004
        /*0022*/ 	.short	0x0018
        /*0024*/ 	.byte	0x00, 0xf0, 0x11, 0x00


	//----- nvinfo : EIATTR_KPARAM_INFO
	.align		4
.L_12:
        /*0028*/ 	.byte	0x04, 0x17
        /*002a*/ 	.short	(.L_14 - .L_13)
.L_13:
        /*002c*/ 	.word	0x00000000
        /*0030*/ 	.short	0x0003
        /*0032*/ 	.short	0x0014
        /*0034*/ 	.byte	0x00, 0xf0, 0x11, 0x00


	//----- nvinfo : EIATTR_KPARAM_INFO
	.align		4
.L_14:
        /*0038*/ 	.byte	0x04, 0x17
        /*003a*/ 	.short	(.L_16 - .L_15)
.L_15:
        /*003c*/ 	.word	0x00000000
        /*0040*/ 	.short	0x0002
        /*0042*/ 	.short	0x0010
        /*0044*/ 	.byte	0x00, 0xf0, 0x11, 0x00


	//----- nvinfo : EIATTR_KPARAM_INFO
	.align		4
.L_16:
        /*0048*/ 	.byte	0x04, 0x17
        /*004a*/ 	.short	(.L_18 - .L_17)
.L_17:
        /*004c*/ 	.word	0x00000000
        /*0050*/ 	.short	0x0001
        /*0052*/ 	.short	0x0008
        /*0054*/ 	.byte	0x00, 0xf5, 0x21, 0x00


	//----- nvinfo : EIATTR_KPARAM_INFO
	.align		4
.L_18:
        /*0058*/ 	.byte	0x04, 0x17
        /*005a*/ 	.short	(.L_20 - .L_19)
.L_19:
        /*005c*/ 	.word	0x00000000
        /*0060*/ 	.short	0x0000
        /*0062*/ 	.short	0x0000
        /*0064*/ 	.byte	0x00, 0xf5, 0x21, 0x00


	//----- nvinfo : EIATTR_SPARSE_MMA_MASK
	.align		4
.L_20:
        /*0068*/ 	.byte	0x03, 0x50
        /*006a*/ 	.short	0x0000


	//----- nvinfo : EIATTR_MAXREG_COUNT
	.align		4
        /*006c*/ 	.byte	0x03, 0x1b
        /*006e*/ 	.short	0x00ff


	//----- nvinfo : EIATTR_MERCURY_ISA_VERSION
	.align		4
        /*0070*/ 	.byte	0x03, 0x5f
        /*0072*/ 	.short	0x0101


	//----- nvinfo : EIATTR_VRC_CTA_INIT_COUNT
	.align		4
        /*0074*/ 	.byte	0x02, 0x4a
	.zero		1
	.zero		1


	//----- nvinfo : EIATTR_EXIT_INSTR_OFFSETS
	.align		4
        /*0078*/ 	.byte	0x04, 0x1c
        /*007a*/ 	.short	(.L_22 - .L_21)


	//   ....[0]....
.L_21:
        /*007c*/ 	.word	0x000000f0


	//   ....[1]....
        /*0080*/ 	.word	0x00000bf0


	//----- nvinfo : EIATTR_CBANK_PARAM_SIZE
	.align		4
.L_22:
        /*0084*/ 	.byte	0x03, 0x19
        /*0086*/ 	.short	0x0020


	//----- nvinfo : EIATTR_PARAM_CBANK
	.align		4
        /*0088*/ 	.byte	0x04, 0x0a
        /*008a*/ 	.short	(.L_24 - .L_23)
	.align		4
.L_23:
        /*008c*/ 	.word	index@(.nv.constant0._Z21convolution_2d_kernelPKfPfiiii)
        /*0090*/ 	.short	0x0380
        /*0092*/ 	.short	0x0020


	//----- nvinfo : EIATTR_SW_WAR
	.align		4
.L_24:
        /*0094*/ 	.byte	0x04, 0x36
        /*0096*/ 	.short	(.L_26 - .L_25)
.L_25:
        /*0098*/ 	.word	0x00000008
.L_26:


//--------------------- .nv.callgraph             --------------------------
	.section	.nv.callgraph,"",@"SHT_CUDA_CALLGRAPH"
	.align	4
	.sectionentsize	8
	.align		4
        /*0000*/ 	.word	0x00000000
	.align		4
        /*0004*/ 	.word	0xffffffff
	.align		4
        /*0008*/ 	.word	0x00000000
	.align		4
        /*000c*/ 	.word	0xfffffffe
	.align		4
        /*0010*/ 	.word	0x00000000
	.align		4
        /*0014*/ 	.word	0xfffffffd
	.align		4
        /*0018*/ 	.word	0x00000000
	.align		4
        /*001c*/ 	.word	0xfffffffc


//--------------------- .nv.constant3             --------------------------
	.section	.nv.constant3,"a",@progbits
	.align	4
.nv.constant3:
	.type		d_kernel,@object
	.size		d_kernel,(.L_0 - d_kernel)
d_kernel:
	.zero		3844
.L_0:


//--------------------- .text._Z21convolution_2d_kernelPKfPfiiii --------------------------
	.section	.text._Z21convolution_2d_kernelPKfPfiiii,"ax",@progbits
	.align	128
        .global         _Z21convolution_2d_kernelPKfPfiiii
        .type           _Z21convolution_2d_kernelPKfPfiiii,@function
        .size           _Z21convolution_2d_kernelPKfPfiiii,(.L_x_8 - _Z21convolution_2d_kernelPKfPfiiii)
        .other          _Z21convolution_2d_kernelPKfPfiiii,@"STO_CUDA_ENTRY STV_DEFAULT"
_Z21convolution_2d_kernelPKfPfiiii:
.text._Z21convolution_2d_kernelPKfPfiiii:
[----:B------:R-:W-:Y:S01]  /*0000*/  LDC R1, c[0x0][0x37c] ;  /* 0x0000df00ff017b82 */ /* 0x000fe20000000800 */
[----:B------:R-:W0:Y:S07]  /*0010*/  S2R R0, SR_CTAID.Y ;  /* 0x0000000000007919 */ /* 0x000e2e0000002600 */
[----:B------:R-:W1:Y:S01]  /*0020*/  LDC.64 R8, c[0x0][0x390] ;  /* 0x0000e400ff087b82 */ /* 0x000e620000000a00 */
[----:B------:R-:W2:Y:S01]  /*0030*/  LDCU UR4, c[0x0][0x360] ;  /* 0x00006c00ff0477ac */ /* 0x000ea20008000800 */
[----:B------:R-:W0:Y:S01]  /*0040*/  S2R R3, SR_TID.Y ;  /* 0x0000000000037919 */ /* 0x000e220000002200 */
[----:B------:R-:W0:Y:S01]  /*0050*/  LDCU UR5, c[0x0][0x364] ;  /* 0x00006c80ff0577ac */ /* 0x000e220008000800 */
[----:B------:R-:W2:Y:S04]  /*0060*/  S2R R4, SR_CTAID.X ;  /* 0x0000000000047919 */ /* 0x000ea80000002500 */
[----:B------:R-:W1:Y:S01]  /*0070*/  LDC.64 R6, c[0x0][0x398] ;  /* 0x0000e600ff067b82 */ /* 0x000e620000000a00 */
[----:B------:R-:W2:Y:S01]  /*0080*/  S2R R5, SR_TID.X ;  /* 0x0000000000057919 */ /* 0x000ea20000002100 */
[----:B0-----:R-:W-:Y:S01]  /*0090*/  IMAD R0, R0, UR5, R3 ;  /* 0x0000000500007c24 */ /* 0x001fe2000f8e0203 */
[----:B-1----:R-:W-:-:S04]  /*00a0*/  IADD3 R3, PT, PT, R8, -R6, RZ ;  /* 0x8000000608037210 */ /* 0x002fc80007ffe0ff */
[----:B------:R-:W-:Y:S01]  /*00b0*/  ISETP.GT.AND P0, PT, R0, R3, PT ;  /* 0x000000030000720c */ /* 0x000fe20003f04270 */
[----:B--2---:R-:W-:Y:S01]  /*00c0*/  IMAD R4, R4, UR4, R5 ;  /* 0x0000000404047c24 */ /* 0x004fe2000f8e0205 */
[----:B------:R-:W-:-:S04]  /*00d0*/  IADD3 R5, PT, PT, R9, -R7, RZ ;  /* 0x8000000709057210 */ /* 0x000fc80007ffe0ff */
[----:B------:R-:W-:-:S13]  /*00e0*/  ISETP.GT.OR P0, PT, R4, R5, P0 ;  /* 0x000000050400720c */ /* 0x000fda0000704670 */
[----:B------:R-:W-:Y:S05]  /*00f0*/  @P0 EXIT ;  /* 0x000000000000094d */ /* 0x000fea0003800000 */
[----:B------:R-:W-:Y:S01]  /*0100*/  VIMNMX R6, PT, PT, R7, R6, PT ;  /* 0x0000000607067248 */ /* 0x000fe20003fe0100 */
[----:B------:R-:W0:Y:S01]  /*0110*/  LDCU.64 UR6, c[0x0][0x358] ;  /* 0x00006b00ff0677ac */ /* 0x000e220008000a00 */
[----:B------:R-:W-:Y:S02]  /*0120*/  HFMA2 R15, -RZ, RZ, 0, 0 ;  /* 0x00000000ff0f7431 */ /* 0x000fe400000001ff */
[----:B------:R-:W-:-:S13]  /*0130*/  ISETP.GE.AND P0, PT, R6, 0x1, PT ;  /* 0x000000010600780c */ /* 0x000fda0003f06270 */
[----:B------:R-:W-:Y:S05]  /*0140*/  @!P0 BRA `(.L_x_0) ;  /* 0x0000000800948947 */ /* 0x000fea0003800000 */
[----:B------:R-:W1:Y:S01]  /*0150*/  LDCU.64 UR4, c[0x0][0x380] ;  /* 0x00007000ff0477ac */ /* 0x000e620008000a00 */
[C---:B------:R-:W-:Y:S01]  /*0160*/  LOP3.LUT R21, R7.reuse, 0x7, RZ, 0xc0, !PT ;  /* 0x0000000707157812 */ /* 0x040fe200078ec0ff */
[----:B------:R-:W-:Y:S01]  /*0170*/  IMAD.MOV.U32 R15, RZ, RZ, RZ ;  /* 0x000000ffff0f7224 */ /* 0x000fe200078e00ff */
[----:B------:R-:W-:Y:S02]  /*0180*/  LOP3.LUT R6, R7, 0x7ffffff0, RZ, 0xc0, !PT ;  /* 0x7ffffff007067812 */ /* 0x000fe400078ec0ff */
[----:B------:R-:W-:Y:S02]  /*0190*/  IADD3 R2, PT, PT, R21, -0x1, RZ ;  /* 0xffffffff15027810 */ /* 0x000fe40007ffe0ff */
[C---:B------:R-:W-:Y:S02]  /*01a0*/  LOP3.LUT R22, R7.reuse, 0xf, RZ, 0xc0, !PT ;  /* 0x0000000f07167812 */ /* 0x040fe400078ec0ff */
[----:B------:R-:W-:Y:S02]  /*01b0*/  ISETP.GE.U32.AND P0, PT, R2, 0x3, PT ;  /* 0x000000030200780c */ /* 0x000fe40003f06070 */
[----:B------:R-:W-:-:S02]  /*01c0*/  LOP3.LUT R7, R7, 0x3, RZ, 0xc0, !PT ;  /* 0x0000000307077812 */ /* 0x000fc400078ec0ff */
[----:B------:R-:W-:Y:S02]  /*01d0*/  MOV R9, RZ ;  /* 0x000000ff00097202 */ /* 0x000fe40000000f00 */
[----:B------:R-:W-:Y:S01]  /*01e0*/  IADD3 R8, PT, PT, -R6, RZ, RZ ;  /* 0x000000ff06087210 */ /* 0x000fe20007ffe1ff */
[----:B-1----:R-:W-:-:S04]  /*01f0*/  UIADD3 UR4, UP0, UPT, UR4, 0x20, URZ ;  /* 0x0000002004047890 */ /* 0x002fc8000ff1e0ff */
[----:B------:R-:W-:-:S12]  /*0200*/  UIADD3.X UR5, UPT, UPT, URZ, UR5, URZ, UP0, !UPT ;  /* 0x00000005ff057290 */ /* 0x000fd800087fe4ff */
.L_x_6:
[----:B------:R-:W1:Y:S01]  /*0210*/  LDC.64 R2, c[0x0][0x398] ;  /* 0x0000e600ff027b82 */ /* 0x000e620000000a00 */
[----:B------:R-:W2:Y:S01]  /*0220*/  LDCU UR8, c[0x0][0x394] ;  /* 0x00007280ff0877ac */ /* 0x000ea20008000800 */
[----:B------:R-:W-:Y:S02]  /*0230*/  IADD3 R11, PT, PT, R0, R9, RZ ;  /* 0x00000009000b7210 */ /* 0x000fe40007ffe0ff */
[----:B------:R-:W-:-:S03]  /*0240*/  MOV R13, RZ ;  /* 0x000000ff000d7202 */ /* 0x000fc60000000f00 */
[----:B--2---:R-:W-:Y:S01]  /*0250*/  IMAD R11, R11, UR8, R4 ;  /* 0x000000080b0b7c24 */ /* 0x004fe2000f8e0204 */
[----:B-1----:R-:W-:Y:S01]  /*0260*/  ISETP.GE.U32.AND P2, PT, R3, 0x10, PT ;  /* 0x000000100300780c */ /* 0x002fe20003f46070 */
[C---:B------:R-:W-:Y:S02]  /*0270*/  IMAD R10, R9.reuse, R3, RZ ;  /* 0x00000003090a7224 */ /* 0x040fe400078e02ff */
[----:B------:R-:W-:-:S05]  /*0280*/  VIADD R9, R9, 0x1 ;  /* 0x0000000109097836 */ /* 0x000fca0000000000 */
[----:B------:R-:W-:-:S05]  /*0290*/  ISETP.NE.AND P1, PT, R9, R2, PT ;  /* 0x000000020900720c */ /* 0x000fca0003f25270 */
[----:B------:R-:W-:Y:S08]  /*02a0*/  @!P2 BRA `(.L_x_1) ;  /* 0x0000000000f4a947 */ /* 0x000ff00003800000 */
[----:B------:R-:W-:Y:S01]  /*02b0*/  HFMA2 R3, -RZ, RZ, 0, 1.9073486328125e-06 ;  /* 0x00000020ff037431 */ /* 0x000fe200000001ff */
[----:B------:R-:W-:Y:S02]  /*02c0*/  MOV R13, R11 ;  /* 0x0000000b000d7202 */ /* 0x000fe40000000f00 */
[----:B------:R-:W-:Y:S02]  /*02d0*/  MOV R14, R8 ;  /* 0x00000008000e7202 */ /* 0x000fe40000000f00 */
[----:B------:R-:W-:-:S07]  /*02e0*/  IMAD R12, R10, 0x4, R3 ;  /* 0x000000040a0c7824 */ /* 0x000fce00078e0203 */
.L_x_2:
[----:B------:R-:W-:Y:S01]  /*02f0*/  MOV R3, UR5 ;  /* 0x0000000500037c02 */ /* 0x000fe20008000f00 */
[----:B------:R-:W-:-:S04]  /*0300*/  IMAD.U32 R2, RZ, RZ, UR4 ;  /* 0x00000004ff027e24 */ /* 0x000fc8000f8e00ff */
[----:B------:R-:W-:-:S05]  /*0310*/  IMAD.WIDE R2, R13, 0x4, R2 ;  /* 0x000000040d027825 */ /* 0x000fca00078e0202 */
[----:B0-----:R-:W2:Y:S04]  /*0320*/  LDG.E R24, desc[UR6][R2.64+-0x20] ;  /* 0xffffe00602187981 */ /* 0x001ea8000c1e1900 */
[----:B------:R-:W3:Y:S04]  /*0330*/  LDG.E R26, desc[UR6][R2.64+-0x1c] ;  /* 0xffffe406021a7981 */ /* 0x000ee8000c1e1900 */
[----:B------:R-:W4:Y:S04]  /*0340*/  LDG.E R20, desc[UR6][R2.64+-0x18] ;  /* 0xffffe80602147981 */ /* 0x000f28000c1e1900 */
[----:B------:R-:W5:Y:S04]  /*0350*/  LDG.E R19, desc[UR6][R2.64+-0x14] ;  /* 0xffffec0602137981 */ /* 0x000f68000c1e1900 */
[----:B------:R-:W5:Y:S04]  /*0360*/  LDG.E R18, desc[UR6][R2.64+-0x10] ;  /* 0xfffff00602127981 */ /* 0x000f68000c1e1900 */
[----:B------:R-:W5:Y:S04]  /*0370*/  LDG.E R17, desc[UR6][R2.64+-0xc] ;  /* 0xfffff40602117981 */ /* 0x000f68000c1e1900 */
[----:B------:R-:W5:Y:S01]  /*0380*/  LDG.E R16, desc[UR6][R2.64+-0x8] ;  /* 0xfffff80602107981 */ /* 0x000f62000c1e1900 */
[----:B------:R-:W2:Y:S08]  /*0390*/  LDC R23, c[0x3][R12+-0x20] ;  /* 0x00fff8000c177b82 */ /* 0x000eb00000000800 */
[----:B------:R-:W3:Y:S08]  /*03a0*/  LDC R25, c[0x3][R12+-0x1c] ;  /* 0x00fff9000c197b82 */ /* 0x000ef00000000800 */
[----:B------:R-:W0:Y:S01]  /*03b0*/  LDC R27, c[0x3][R12+-0x8] ;  /* 0x00fffe000c1b7b82 */ /* 0x000e220000000800 */
[----:B--2---:R-:W-:-:S07]  /*03c0*/  FFMA R23, R24, R23, R15 ;  /* 0x0000001718177223 */ /* 0x004fce000000000f */
[----:B------:R-:W4:Y:S01]  /*03d0*/  LDC R24, c[0x3][R12+-0x18] ;  /* 0x00fffa000c187b82 */ /* 0x000f220000000800 */
[----:B------:R-:W2:Y:S01]  /*03e0*/  LDG.E R15, desc[UR6][R2.64+-0x4] ;  /* 0xfffffc06020f7981 */ /* 0x000ea2000c1e1900 */
[----:B---3--:R-:W-:-:S06]  /*03f0*/  FFMA R23, R26, R25, R23 ;  /* 0x000000191a177223 */ /* 0x008fcc0000000017 */
[----:B------:R-:W5:Y:S01]  /*0400*/  LDC R25, c[0x3][R12+-0x14] ;  /* 0x00fffb000c197b82 */ /* 0x000f620000000800 */
[----:B----4-:R-:W-:-:S07]  /*0410*/  FFMA R24, R20, R24, R23 ;  /* 0x0000001814187223 */ /* 0x010fce0000000017 */
[----:B------:R-:W1:Y:S01]  /*0420*/  LDC R23, c[0x3][R12+-0x10] ;  /* 0x00fffc000c177b82 */ /* 0x000e620000000800 */
[----:B------:R-:W3:Y:S01]  /*0430*/  LDG.E R20, desc[UR6][R2.64] ;  /* 0x0000000602147981 */ /* 0x000ee2000c1e1900 */
[----:B-----5:R-:W-:-:S06]  /*0440*/  FFMA R25, R19, R25, R24 ;  /* 0x0000001913197223 */ /* 0x020fcc0000000018 */
[----:B------:R-:W4:Y:S01]  /*0450*/  LDC R26, c[0x3][R12+-0xc] ;  /* 0x00fffd000c1a7b82 */ /* 0x000f220000000800 */
[----:B------:R-:W5:Y:S01]  /*0460*/  LDG.E R19, desc[UR6][R2.64+0x4] ;  /* 0x0000040602137981 */ /* 0x000f62000c1e1900 */
[----:B-1----:R-:W-:-:S03]  /*0470*/  FFMA R24, R18, R23, R25 ;  /* 0x0000001712187223 */ /* 0x002fc60000000019 */
[----:B------:R-:W5:Y:S04]  /*0480*/  LDG.E R18, desc[UR6][R2.64+0x8] ;  /* 0x0000080602127981 */ /* 0x000f68000c1e1900 */
[----:B------:R-:W5:Y:S01]  /*0490*/  LDG.E R23, desc[UR6][R2.64+0xc] ;  /* 0x00000c0602177981 */ /* 0x000f62000c1e1900 */
[----:B----4-:R-:W-:-:S03]  /*04a0*/  FFMA R25, R17, R26, R24 ;  /* 0x0000001a11197223 */ /* 0x010fc60000000018 */
[----:B------:R-:W4:Y:S04]  /*04b0*/  LDG.E R17, desc[UR6][R2.64+0x10] ;  /* 0x0000100602117981 */ /* 0x000f28000c1e1900 */
[----:B------:R-:W4:Y:S01]  /*04c0*/  LDG.E R24, desc[UR6][R2.64+0x14] ;  /* 0x0000140602187981 */ /* 0x000f22000c1e1900 */
[----:B0-----:R-:W-:-:S03]  /*04d0*/  FFMA R26, R16, R27, R25 ;  /* 0x0000001b101a7223 */ /* 0x001fc60000000019 */
[----:B------:R-:W4:Y:S04]  /*04e0*/  LDG.E R16, desc[UR6][R2.64+0x18] ;  /* 0x0000180602107981 */ /* 0x000f28000c1e1900 */
[----:B------:R0:W4:Y:S01]  /*04f0*/  LDG.E R25, desc[UR6][R2.64+0x1c] ;  /* 0x00001c0602197981 */ /* 0x000122000c1e1900 */
[----:B------:R-:W2:Y:S01]  /*0500*/  LDC R27, c[0x3][R12+-0x4] ;  /* 0x00ffff000c1b7b82 */ /* 0x000ea20000000800 */
[----:B------:R-:W-:Y:S02]  /*0510*/  IADD3 R14, PT, PT, R14, 0x10, RZ ;  /* 0x000000100e0e7810 */ /* 0x000fe40007ffe0ff */
[----:B------:R-:W-:Y:S02]  /*0520*/  IADD3 R13, PT, PT, R13, 0x10, RZ ;  /* 0x000000100d0d7810 */ /* 0x000fe40007ffe0ff */
[----:B------:R-:W-:-:S03]  /*0530*/  ISETP.NE.AND P2, PT, R14, RZ, PT ;  /* 0x000000ff0e00720c */ /* 0x000fc60003f45270 */
[----:B------:R-:W1:Y:S08]  /*0540*/  LDC R28, c[0x3][R12+0x8] ;  /* 0x00c002000c1c7b82 */ /* 0x000e700000000800 */
[----:B0-----:R0:W4:Y:S08]  /*0550*/  LDC R2, c[0x3][R12+0x18] ;  /* 0x00c006000c027b82 */ /* 0x0011300000000800 */
[----:B------:R0:W4:Y:S01]  /*0560*/  LDC R3, c[0x3][R12+0x1c] ;  /* 0x00c007000c037b82 */ /* 0x0001220000000800 */
[----:B--2---:R-:W-:-:S07]  /*0570*/  FFMA R15, R15, R27, R26 ;  /* 0x0000001b0f0f7223 */ /* 0x004fce000000001a */
[----:B------:R-:W3:Y:S08]  /*0580*/  LDC R26, c[0x3][R12] ;  /* 0x00c000000c1a7b82 */ /* 0x000ef00000000800 */
[----:B------:R-:W5:Y:S01]  /*0590*/  LDC R27, c[0x3][R12+0x4] ;  /* 0x00c001000c1b7b82 */ /* 0x000f620000000800 */
[----:B---3--:R-:W-:-:S07]  /*05a0*/  FFMA R26, R20, R26, R15 ;  /* 0x0000001a141a7223 */ /* 0x008fce000000000f */
[----:B------:R0:W2:Y:S01]  /*05b0*/  LDC R20, c[0x3][R12+0xc] ;  /* 0x00c003000c147b82 */ /* 0x0000a20000000800 */
[----:B-----5:R-:W-:-:S07]  /*05c0*/  FFMA R19, R19, R27, R26 ;  /* 0x0000001b13137223 */ /* 0x020fce000000001a */
[----:B------:R0:W4:Y:S08]  /*05d0*/  LDC R26, c[0x3][R12+0x10] ;  /* 0x00c004000c1a7b82 */ /* 0x0001300000000800 */
[----:B------:R0:W3:Y:S01]  /*05e0*/  LDC R15, c[0x3][R12+0x14] ;  /* 0x00c005000c0f7b82 */ /* 0x0000e20000000800 */
[----:B-1----:R-:W-:Y:S01]  /*05f0*/  FFMA R18, R18, R28, R19 ;  /* 0x0000001c12127223 */ /* 0x002fe20000000013 */
[----:B0-----:R-:W-:-:S03]  /*0600*/  IADD3 R12, PT, PT, R12, 0x40, RZ ;  /* 0x000000400c0c7810 */ /* 0x001fc60007ffe0ff */
[----:B--2---:R-:W-:-:S04]  /*0610*/  FFMA R18, R23, R20, R18 ;  /* 0x0000001417127223 */ /* 0x004fc80000000012 */
[----:B----4-:R-:W-:-:S04]  /*0620*/  FFMA R17, R17, R26, R18 ;  /* 0x0000001a11117223 */ /* 0x010fc80000000012 */
[----:B---3--:R-:W-:-:S04]  /*0630*/  FFMA R15, R24, R15, R17 ;  /* 0x0000000f180f7223 */ /* 0x008fc80000000011 */
[----:B------:R-:W-:-:S04]  /*0640*/  FFMA R2, R16, R2, R15 ;  /* 0x0000000210027223 */ /* 0x000fc8000000000f */
[----:B------:R-:W-:Y:S01]  /*0650*/  FFMA R15, R25, R3, R2 ;  /* 0x00000003190f7223 */ /* 0x000fe20000000002 */
[----:B------:R-:W-:Y:S06]  /*0660*/  @P2 BRA `(.L_x_2) ;  /* 0xfffffffc00202947 */ /* 0x000fec000383ffff */
[----:B------:R-:W-:-:S07]  /*0670*/  IMAD.MOV.U32 R13, RZ, RZ, R6 ;  /* 0x000000ffff0d7224 */ /* 0x000fce00078e0006 */
.L_x_1:
[----:B------:R-:W-:-:S13]  /*0680*/  ISETP.NE.AND P2, PT, R22, RZ, PT ;  /* 0x000000ff1600720c */ /* 0x000fda0003f45270 */
[----:B------:R-:W-:Y:S05]  /*0690*/  @!P2 BRA `(.L_x_3) ;  /* 0x00000004003ca947 */ /* 0x000fea0003800000 */
[----:B------:R-:W-:Y:S02]  /*06a0*/  IADD3 R2, PT, PT, R22, -0x1, RZ ;  /* 0xffffffff16027810 */ /* 0x000fe40007ffe0ff */
[----:B------:R-:W-:Y:S02]  /*06b0*/  ISETP.NE.AND P3, PT, R21, RZ, PT ;  /* 0x000000ff1500720c */ /* 0x000fe40003f65270 */
[----:B------:R-:W-:-:S13]  /*06c0*/  ISETP.GE.U32.AND P2, PT, R2, 0x7, PT ;  /* 0x000000070200780c */ /* 0x000fda0003f46070 */
[----:B------:R-:W-:Y:S05]  /*06d0*/  @!P2 BRA `(.L_x_4) ;  /* 0x000000000080a947 */ /* 0x000fea0003800000 */
[----:B------:R-:W1:Y:S01]  /*06e0*/  LDC.64 R2, c[0x0][0x380] ;  /* 0x0000e000ff027b82 */ /* 0x000e620000000a00 */
[----:B------:R-:W-:-:S05]  /*06f0*/  IADD3 R17, PT, PT, R11, R13, RZ ;  /* 0x0000000d0b117210 */ /* 0x000fca0007ffe0ff */
[----:B-1----:R-:W-:-:S05]  /*0700*/  IMAD.WIDE R2, R17, 0x4, R2 ;  /* 0x0000000411027825 */ /* 0x002fca00078e0202 */
[----:B0-----:R-:W2:Y:S04]  /*0710*/  LDG.E R26, desc[UR6][R2.64] ;  /* 0x00000006021a7981 */ /* 0x001ea8000c1e1900 */
[----:B------:R-:W3:Y:S04]  /*0720*/  LDG.E R20, desc[UR6][R2.64+0x4] ;  /* 0x0000040602147981 */ /* 0x000ee8000c1e1900 */
[----:B------:R-:W4:Y:S04]  /*0730*/  LDG.E R12, desc[UR6][R2.64+0x8] ;  /* 0x00000806020c7981 */ /* 0x000f28000c1e1900 */
[----:B------:R-:W5:Y:S04]  /*0740*/  LDG.E R18, desc[UR6][R2.64+0xc] ;  /* 0x00000c0602127981 */ /* 0x000f68000c1e1900 */
[----:B------:R-:W5:Y:S04]  /*0750*/  LDG.E R17, desc[UR6][R2.64+0x10] ;  /* 0x0000100602117981 */ /* 0x000f68000c1e1900 */
[----:B------:R-:W5:Y:S04]  /*0760*/  LDG.E R16, desc[UR6][R2.64+0x14] ;  /* 0x0000140602107981 */ /* 0x000f68000c1e1900 */
[----:B------:R-:W5:Y:S04]  /*0770*/  LDG.E R14, desc[UR6][R2.64+0x18] ;  /* 0x00001806020e7981 */ /* 0x000f68000c1e1900 */
[----:B------:R0:W5:Y:S01]  /*0780*/  LDG.E R19, desc[UR6][R2.64+0x1c] ;  /* 0x00001c0602137981 */ /* 0x000162000c1e1900 */
[C---:B------:R-:W-:Y:S01]  /*0790*/  IADD3 R23, PT, PT, R10.reuse, R13, RZ ;  /* 0x0000000d0a177210 */ /* 0x040fe20007ffe0ff */
[----:B------:R-:W-:Y:S01]  /*07a0*/  IMAD.IADD R24, R10, 0x1, R13 ;  /* 0x000000010a187824 */ /* 0x000fe200078e020d */
[----:B------:R-:W-:-:S02]  /*07b0*/  IADD3 R13, PT, PT, R13, 0x8, RZ ;  /* 0x000000080d0d7810 */ /* 0x000fc40007ffe0ff */
[----:B------:R-:W-:Y:S02]  /*07c0*/  SHF.L.U32 R25, R23, 0x2, RZ ;  /* 0x0000000217197819 */ /* 0x000fe400000006ff */
[----:B------:R-:W-:-:S04]  /*07d0*/  SHF.L.U32 R24, R24, 0x2, RZ ;  /* 0x0000000218187819 */ /* 0x000fc800000006ff */
[----:B------:R-:W2:Y:S08]  /*07e0*/  LDC R25, c[0x3][R25] ;  /* 0x00c0000019197b82 */ /* 0x000eb00000000800 */
[----:B------:R-:W3:Y:S08]  /*07f0*/  LDC R28, c[0x3][R24+0x4] ;  /* 0x00c00100181c7b82 */ /* 0x000ef00000000800 */
[----:B------:R-:W4:Y:S08]  /*0800*/  LDC R23, c[0x3][R24+0x8] ;  /* 0x00c0020018177b82 */ /* 0x000f300000000800 */
[----:B0-----:R-:W0:Y:S08]  /*0810*/  LDC R3, c[0x3][R24+0x18] ;  /* 0x00c0060018037b82 */ /* 0x001e300000000800 */
[----:B------:R-:W1:Y:S01]  /*0820*/  LDC R2, c[0x3][R24+0x1c] ;  /* 0x00c0070018027b82 */ /* 0x000e620000000800 */
[----:B--2---:R-:W-:-:S07]  /*0830*/  FFMA R27, R26, R25, R15 ;  /* 0x000000191a1b7223 */ /* 0x004fce000000000f */
[----:B------:R-:W5:Y:S01]  /*0840*/  LDC R15, c[0x3][R24+0xc] ;  /* 0x00c00300180f7b82 */ /* 0x000f620000000800 */
[----:B---3--:R-:W-:-:S04]  /*0850*/  FFMA R27, R20, R28, R27 ;  /* 0x0000001c141b7223 */ /* 0x008fc8000000001b */
[----:B----4-:R-:W-:-:S03]  /*0860*/  FFMA R23, R12, R23, R27 ;  /* 0x000000170c177223 */ /* 0x010fc6000000001b */
[----:B------:R-:W2:Y:S08]  /*0870*/  LDC R26, c[0x3][R24+0x10] ;  /* 0x00c00400181a7b82 */ /* 0x000eb00000000800 */
[----:B------:R-:W3:Y:S01]  /*0880*/  LDC R20, c[0x3][R24+0x14] ;  /* 0x00c0050018147b82 */ /* 0x000ee20000000800 */
[----:B-----5:R-:W-:-:S04]  /*0890*/  FFMA R18, R18, R15, R23 ;  /* 0x0000000f12127223 */ /* 0x020fc80000000017 */
[----:B--2---:R-:W-:-:S04]  /*08a0*/  FFMA R17, R17, R26, R18 ;  /* 0x0000001a11117223 */ /* 0x004fc80000000012 */
[----:B---3--:R-:W-:-:S04]  /*08b0*/  FFMA R17, R16, R20, R17 ;  /* 0x0000001410117223 */ /* 0x008fc80000000011 */
[----:B0-----:R-:W-:-:S04]  /*08c0*/  FFMA R14, R14, R3, R17 ;  /* 0x000000030e0e7223 */ /* 0x001fc80000000011 */
[----:B-1----:R-:W-:-:S07]  /*08d0*/  FFMA R15, R19, R2, R14 ;  /* 0x00000002130f7223 */ /* 0x002fce000000000e */
.L_x_4:
[----:B------:R-:W-:Y:S05]  /*08e0*/  @!P3 BRA `(.L_x_3) ;  /* 0x0000000000a8b947 */ /* 0x000fea0003800000 */
[----:B------:R-:W-:Y:S01]  /*08f0*/  ISETP.NE.AND P2, PT, R7, RZ, PT ;  /* 0x000000ff0700720c */ /* 0x000fe20003f45270 */
[----:B------:R-:W-:-:S12]  /*0900*/  @!P0 BRA `(.L_x_5) ;  /* 0x0000000000508947 */ /* 0x000fd80003800000 */
[----:B------:R-:W1:Y:S01]  /*0910*/  LDC.64 R2, c[0x0][0x380] ;  /* 0x0000e000ff027b82 */ /* 0x000e620000000a00 */
[----:B------:R-:W-:-:S05]  /*0920*/  IADD3 R17, PT, PT, R11, R13, RZ ;  /* 0x0000000d0b117210 */ /* 0x000fca0007ffe0ff */
[----:B-1----:R-:W-:-:S05]  /*0930*/  IMAD.WIDE R2, R17, 0x4, R2 ;  /* 0x0000000411027825 */ /* 0x002fca00078e0202 */
[----:B0-----:R-:W2:Y:S04]  /*0940*/  LDG.E R12, desc[UR6][R2.64] ;  /* 0x00000006020c7981 */ /* 0x001ea8000c1e1900 */
[----:B------:R-:W3:Y:S04]  /*0950*/  LDG.E R17, desc[UR6][R2.64+0x4] ;  /* 0x0000040602117981 */ /* 0x000ee8000c1e1900 */
[----:B------:R-:W4:Y:S04]  /*0960*/  LDG.E R19, desc[UR6][R2.64+0x8] ;  /* 0x0000080602137981 */ /* 0x000f28000c1e1900 */
[----:B------:R-:W5:Y:S01]  /*0970*/  LDG.E R23, desc[UR6][R2.64+0xc] ;  /* 0x00000c0602177981 */ /* 0x000f62000c1e1900 */
        /* <DEDUP_REMOVED lines=8> */
[----:B------:R-:W5:Y:S01]  /*0a00*/  LDC R24, c[0x3][R16+0xc] ;  /* 0x00c0030010187b82 */ /* 0x000f620000000800 */
[----:B--2---:R-:W-:-:S04]  /*0a10*/  FFMA R12, R12, R14, R15 ;  /* 0x0000000e0c0c7223 */ /* 0x004fc8000000000f */
[----:B---3--:R-:W-:-:S04]  /*0a20*/  FFMA R12, R17, R18, R12 ;  /* 0x00000012110c7223 */ /* 0x008fc8000000000c */
[----:B----4-:R-:W-:-:S04]  /*0a30*/  FFMA R12, R19, R20, R12 ;  /* 0x00000014130c7223 */ /* 0x010fc8000000000c */
[----:B-----5:R-:W-:-:S07]  /*0a40*/  FFMA R15, R23, R24, R12 ;  /* 0x00000018170f7223 */ /* 0x020fce000000000c */
.L_x_5:
[----:B------:R-:W-:Y:S05]  /*0a50*/  @!P2 BRA `(.L_x_3) ;  /* 0x00000000004ca947 */ /* 0x000fea0003800000 */
[----:B------:R-:W1:Y:S01]  /*0a60*/  LDC.64 R2, c[0x0][0x380] ;  /* 0x0000e000ff027b82 */ /* 0x000e620000000a00 */
[----:B------:R-:W-:-:S05]  /*0a70*/  IADD3 R11, PT, PT, R11, R13, RZ ;  /* 0x0000000d0b0b7210 */ /* 0x000fca0007ffe0ff */
[----:B-1----:R-:W-:-:S05]  /*0a80*/  IMAD.WIDE R2, R11, 0x4, R2 ;  /* 0x000000040b027825 */ /* 0x002fca00078e0202 */
[----:B0-----:R-:W2:Y:S01]  /*0a90*/  LDG.E R12, desc[UR6][R2.64] ;  /* 0x00000006020c7981 */ /* 0x001ea2000c1e1900 */
[----:B------:R-:W-:Y:S01]  /*0aa0*/  IMAD.IADD R11, R10, 0x1, R13 ;  /* 0x000000010a0b7824 */ /* 0x000fe200078e020d */
[----:B------:R-:W-:-:S04]  /*0ab0*/  ISETP.NE.AND P2, PT, R7, 0x1, PT ;  /* 0x000000010700780c */ /* 0x000fc80003f45270 */
[----:B------:R-:W-:-:S06]  /*0ac0*/  SHF.L.U32 R11, R11, 0x2, RZ ;  /* 0x000000020b0b7819 */ /* 0x000fcc00000006ff */
[----:B------:R-:W2:Y:S02]  /*0ad0*/  LDC R11, c[0x3][R11] ;  /* 0x00c000000b0b7b82 */ /* 0x000ea40000000800 */
[----:B--2---:R-:W-:Y:S01]  /*0ae0*/  FFMA R15, R12, R11, R15 ;  /* 0x0000000b0c0f7223 */ /* 0x004fe2000000000f */
[----:B------:R-:W-:Y:S06]  /*0af0*/  @!P2 BRA `(.L_x_3) ;  /* 0x000000000024a947 */ /* 0x000fec0003800000 */
[----:B------:R-:W-:Y:S01]  /*0b00*/  ISETP.NE.AND P2, PT, R7, 0x2, PT ;  /* 0x000000020700780c */ /* 0x000fe20003f45270 */
[----:B------:R-:W2:-:S12]  /*0b10*/  LDG.E R12, desc[UR6][R2.64+0x4] ;  /* 0x00000406020c7981 */ /* 0x000e98000c1e1900 */
[----:B------:R-:W3:Y:S01]  /*0b20*/  @P2 LDG.E R14, desc[UR6][R2.64+0x8] ;  /* 0x00000806020e2981 */ /* 0x000ee2000c1e1900 */
[----:B------:R-:W-:-:S04]  /*0b30*/  IADD3 R10, PT, PT, R10, R13, RZ ;  /* 0x0000000d0a0a7210 */ /* 0x000fc80007ffe0ff */
[----:B------:R-:W-:-:S04]  /*0b40*/  SHF.L.U32 R13, R10, 0x2, RZ ;  /* 0x000000020a0d7819 */ /* 0x000fc800000006ff */
[----:B------:R-:W2:Y:S08]  /*0b50*/  LDC R10, c[0x3][R13+0x4] ;  /* 0x00c001000d0a7b82 */ /* 0x000eb00000000800 */
[----:B------:R-:W3:Y:S01]  /*0b60*/  @P2 LDC R11, c[0x3][R13+0x8] ;  /* 0x00c002000d0b2b82 */ /* 0x000ee20000000800 */
[----:B--2---:R-:W-:-:S04]  /*0b70*/  FFMA R15, R12, R10, R15 ;  /* 0x0000000a0c0f7223 */ /* 0x004fc8000000000f */
[----:B---3--:R-:W-:-:S07]  /*0b80*/  @P2 FFMA R15, R14, R11, R15 ;  /* 0x0000000b0e0f2223 */ /* 0x008fce000000000f */
.L_x_3:
[----:B------:R-:W-:Y:S05]  /*0b90*/  @P1 BRA `(.L_x_6) ;  /* 0xfffffff4009c1947 */ /* 0x000fea000383ffff */
.L_x_0:
[----:B------:R-:W1:Y:S01]  /*0ba0*/  LDC.64 R2, c[0x0][0x388] ;  /* 0x0000e200ff027b82 */ /* 0x000e620000000a00 */
[----:B------:R-:W-:-:S05]  /*0bb0*/  IMAD R5, R0, R5, R0 ;  /* 0x0000000500057224 */ /* 0x000fca00078e0200 */
[----:B------:R-:W-:-:S05]  /*0bc0*/  IADD3 R5, PT, PT, R4, R5, RZ ;  /* 0x0000000504057210 */ /* 0x000fca0007ffe0ff */
[----:B-1----:R-:W-:-:S05]  /*0bd0*/  IMAD.WIDE R2, R5, 0x4, R2 ;  /* 0x0000000405027825 */ /* 0x002fca00078e0202 */
[----:B0-----:R-:W-:Y:S01]  /*0be0*/  STG.E desc[UR6][R2.64], R15 ;  /* 0x0000000f02007986 */ /* 0x001fe2000c101906 */
[----:B------:R-:W-:Y:S05]  /*0bf0*/  EXIT ;  /* 0x000000000000794d */ /* 0x000fea0003800000 */
.L_x_7:
[----:B------:R-:W-:-:S00]  /*0c00*/  BRA `(.L_x_7) ;  /* 0xfffffffc00fc7947 */ /* 0x000fc0000383ffff */
[----:B------:R-:W-:-:S00]  /*0c10*/  NOP ;  /* 0x0000000000007918 */ /* 0x000fc00000000000 */
        /* <DEDUP_REMOVED lines=14> */
.L_x_8:


//--------------------- .nv.shared.reserved.0     --------------------------
	.section	.nv.shared.reserved.0,"aw",@nobits
	.weak		__nv_reservedSMEM_offset_0_alias
	.size		__nv_reservedSMEM_offset_0_alias, 0, 64
	.other		__nv_reservedSMEM_offset_0_alias,@"STO_CUDA_RESERVED_SHARED STV_DEFAULT"
__nv_reservedSMEM_offset_0_alias:
	.zero		0
	.zero		64


//--------------------- .nv.constant0._Z21convolution_2d_kernelPKfPfiiii --------------------------
	.section	.nv.constant0._Z21convolution_2d_kernelPKfPfiiii,"a",@progbits
	.sectionflags	@""
	.align	4
.nv.constant0._Z21convolution_2d_kernelPKfPfiiii:
	.zero		928


//--------------------- SYMBOLS --------------------------

	.type		.nv.reservedSmem.offset0,@object
	.size		.nv.reservedSmem.offset0,0x4
